	.headerflags	@"EF_CUDA_TEXMODE_UNIFIED EF_CUDA_64BIT_ADDRESS EF_CUDA_ACCELERATORS EF_CUDA_SM90 EF_CUDA_VIRTUAL_SM(EF_CUDA_SM90)"
	.elftype	@"ET_EXEC"


//--------------------- .nv.info                  --------------------------
	.section	.nv.info,"",@"SHT_CUDA_INFO"
	.align	4


	//----- nvinfo : EIATTR_REGCOUNT
	.align		4
        /*0000*/ 	.byte	0x04, 0x2f
        /*0002*/ 	.short	(.L_1 - .L_0)
	.align		4
.L_0:
        /*0004*/ 	.word	index@(triton_poi_fused_relu_threshold_backward_7)
        /*0008*/ 	.word	0x00000020


	//----- nvinfo : EIATTR_MIN_STACK_SIZE
	.align		4
.L_1:
        /*000c*/ 	.byte	0x04, 0x12
        /*000e*/ 	.short	(.L_3 - .L_2)
	.align		4
.L_2:
        /*0010*/ 	.word	index@(triton_poi_fused_relu_threshold_backward_7)
        /*0014*/ 	.word	0x00000000


	//----- nvinfo : EIATTR_FRAME_SIZE
	.align		4
.L_3:
        /*0018*/ 	.byte	0x04, 0x11
        /*001a*/ 	.short	(.L_5 - .L_4)
	.align		4
.L_4:
        /*001c*/ 	.word	index@(triton_poi_fused_relu_threshold_backward_7)
        /*0020*/ 	.word	0x00000000


	//----- nvinfo : EIATTR_MIN_STACK_SIZE
	.align		4
.L_5:
        /*0024*/ 	.byte	0x04, 0x12
        /*0026*/ 	.short	(.L_7 - .L_6)
	.align		4
.L_6:
        /*0028*/ 	.word	index@(triton_poi_fused_relu_threshold_backward_7)
        /*002c*/ 	.word	0x00000000
.L_7:


//--------------------- .nv.info.triton_poi_fused_relu_threshold_backward_7 --------------------------
	.section	.nv.info.triton_poi_fused_relu_threshold_backward_7,"",@"SHT_CUDA_INFO"
	.sectionflags	@""
	.align	4


	//----- nvinfo : EIATTR_CUDA_API_VERSION
	.align		4
        /*0000*/ 	.byte	0x04, 0x37
        /*0002*/ 	.short	(.L_9 - .L_8)
.L_8:
        /*0004*/ 	.word	0x0000007c


	//----- nvinfo : EIATTR_KPARAM_INFO
	.align		4
.L_9:
        /*0008*/ 	.byte	0x04, 0x17
        /*000a*/ 	.short	(.L_11 - .L_10)
.L_10:
        /*000c*/ 	.word	0x00000000
        /*0010*/ 	.short	0x0004
        /*0012*/ 	.short	0x001c
        /*0014*/ 	.byte	0x00, 0xf0, 0x11, 0x00


	//----- nvinfo : EIATTR_KPARAM_INFO
	.align		4
.L_11:
        /*0018*/ 	.byte	0x04, 0x17
        /*001a*/ 	.short	(.L_13 - .L_12)
.L_12:
        /*001c*/ 	.word	0x00000000
        /*0020*/ 	.short	0x0003
        /*0022*/ 	.short	0x0018
        /*0024*/ 	.byte	0x00, 0xf0, 0x11, 0x00


	//----- nvinfo : EIATTR_KPARAM_INFO
	.align		4
.L_13:
        /*0028*/ 	.byte	0x04, 0x17
        /*002a*/ 	.short	(.L_15 - .L_14)
.L_14:
        /*002c*/ 	.word	0x00000000
        /*0030*/ 	.short	0x0002
        /*0032*/ 	.short	0x0010
        /*0034*/ 	.byte	0x00, 0xf4, 0x21, 0x00


	//----- nvinfo : EIATTR_KPARAM_INFO
	.align		4
.L_15:
        /*0038*/ 	.byte	0x04, 0x17
        /*003a*/ 	.short	(.L_17 - .L_16)
.L_16:
        /*003c*/ 	.word	0x00000000
        /*0040*/ 	.short	0x0001
        /*0042*/ 	.short	0x0008
        /*0044*/ 	.byte	0x00, 0xf4, 0x21, 0x00


	//----- nvinfo : EIATTR_KPARAM_INFO
	.align		4
.L_17:
        /*0048*/ 	.byte	0x04, 0x17
        /*004a*/ 	.short	(.L_19 - .L_18)
.L_18:
        /*004c*/ 	.word	0x00000000
        /*0050*/ 	.short	0x0000
        /*0052*/ 	.short	0x0000
        /*0054*/ 	.byte	0x00, 0xf4, 0x21, 0x00


	//----- nvinfo : EIATTR_SPARSE_MMA_MASK
	.align		4
.L_19:
        /*0058*/ 	.byte	0x03, 0x50
        /*005a*/ 	.short	0x0000


	//----- nvinfo : EIATTR_MAXREG_COUNT
	.align		4
        /*005c*/ 	.byte	0x03, 0x1b
        /*005e*/ 	.short	0x00ff


	//----- nvinfo : EIATTR_EXIT_INSTR_OFFSETS
	.align		4
        /*0060*/ 	.byte	0x04, 0x1c
        /*0062*/ 	.short	(.L_21 - .L_20)


	//   ....[0]....
.L_20:
        /*0064*/ 	.word	0x000008c0


	//----- nvinfo : EIATTR_REQNTID
	.align		4
.L_21:
        /*0068*/ 	.byte	0x04, 0x10
        /*006a*/ 	.short	(.L_23 - .L_22)
.L_22:
        /*006c*/ 	.word	0x00000080
        /*0070*/ 	.word	0x00000001
        /*0074*/ 	.word	0x00000001


	//----- nvinfo : EIATTR_CBANK_PARAM_SIZE
	.align		4
.L_23:
        /*0078*/ 	.byte	0x03, 0x19
        /*007a*/ 	.short	0x0020


	//----- nvinfo : EIATTR_PARAM_CBANK
	.align		4
        /*007c*/ 	.byte	0x04, 0x0a
        /*007e*/ 	.short	(.L_25 - .L_24)
	.align		4
.L_24:
        /*0080*/ 	.word	index@(.nv.constant0.triton_poi_fused_relu_threshold_backward_7)
        /*0084*/ 	.short	0x0210
        /*0086*/ 	.short	0x0020


	//----- nvinfo : EIATTR_SW_WAR
	.align		4
.L_25:
        /*0088*/ 	.byte	0x04, 0x36
        /*008a*/ 	.short	(.L_27 - .L_26)
.L_26:
        /*008c*/ 	.word	0x00000008
.L_27:


//--------------------- .nv.callgraph             --------------------------
	.section	.nv.callgraph,"",@"SHT_CUDA_CALLGRAPH"
	.align	4
	.sectionentsize	8
	.align		4
        /*0000*/ 	.word	0x00000000
	.align		4
        /*0004*/ 	.word	0xffffffff
	.align		4
        /*0008*/ 	.word	0x00000000
	.align		4
        /*000c*/ 	.word	0xfffffffe
	.align		4
        /*0010*/ 	.word	0x00000000
	.align		4
        /*0014*/ 	.word	0xfffffffd
	.align		4
        /*0018*/ 	.word	0x00000000
	.align		4
        /*001c*/ 	.word	0xfffffffc


//--------------------- .text.triton_poi_fused_relu_threshold_backward_7 --------------------------
	.section	.text.triton_poi_fused_relu_threshold_backward_7,"ax",@progbits
	.sectionflags	@"SHF_BARRIERS=1"
	.align	128
        .global         triton_poi_fused_relu_threshold_backward_7
        .type           triton_poi_fused_relu_threshold_backward_7,@function
        .size           triton_poi_fused_relu_threshold_backward_7,(.L_x_1 - triton_poi_fused_relu_threshold_backward_7)
        .other          triton_poi_fused_relu_threshold_backward_7,@"STO_CUDA_ENTRY STV_DEFAULT"
triton_poi_fused_relu_threshold_backward_7:
.text.triton_poi_fused_relu_threshold_backward_7:
[----:B------:R-:W-:Y:S01]  /*0000*/  LDC R1, c[0x0][0x28] ;  /* 0x00000a00ff017b82 */ /* 0x000fe20000000800 */
[----:B------:R-:W1:Y:S07]  /*0010*/  S2R R10, SR_CTAID.Y ;  /* 0x00000000000a7919 */ /* 0x000e6e0000002600 */
[----:B------:R-:W2:Y:S01]  /*0020*/  LDC.64 R4, c[0x0][0x210] ;  /* 0x00008400ff047b82 */ /* 0x000ea20000000a00 */
[----:B------:R-:W-:Y:S01]  /*0030*/  ULDC.64 UR6, c[0x0][0x208] ;  /* 0x0000820000067ab9 */ /* 0x000fe20000000a00 */
[----:B------:R-:W3:Y:S01]  /*0040*/  S2R R19, SR_TID.X ;  /* 0x0000000000137919 */ /* 0x000ee20000002100 */
[----:B------:R-:W4:Y:S01]  /*0050*/  S2R R6, SR_CTAID.X ;  /* 0x0000000000067919 */ /* 0x000f220000002500 */
[----:B-1----:R-:W-:Y:S01]  /*0060*/  IMAD.SHL.U32 R2, R10, 0x20, RZ ;  /* 0x000000200a027824 */ /* 0x002fe200078e00ff */
[----:B------:R-:W-:Y:S01]  /*0070*/  SHF.R.S32.HI R10, RZ, 0x1a, R10 ;  /* 0x0000001aff0a7819 */ /* 0x000fe2000001140a */
[----:B---3--:R-:W-:Y:S01]  /*0080*/  IMAD.SHL.U32 R3, R19, 0x8, RZ ;  /* 0x0000000813037824 */ /* 0x008fe200078e00ff */
[----:B------:R-:W-:-:S04]  /*0090*/  SHF.R.U32.HI R24, RZ, 0x2, R19 ;  /* 0x00000002ff187819 */ /* 0x000fc80000011613 */
[----:B------:R-:W-:Y:S02]  /*00a0*/  LOP3.LUT R0, R2, 0x18, R3, 0xf8, !PT ;  /* 0x0000001802007812 */ /* 0x000fe400078ef803 */
[----:B------:R-:W-:Y:S02]  /*00b0*/  SGXT.U32 R24, R24, 0x5 ;  /* 0x000000051818781a */ /* 0x000fe40000000000 */
[----:B------:R-:W-:-:S04]  /*00c0*/  SHF.R.S32.HI R3, RZ, 0x1f, R0 ;  /* 0x0000001fff037819 */ /* 0x000fc80000011400 */
[----:B------:R-:W-:Y:S01]  /*00d0*/  LEA.HI R7, R3, R0, RZ, 0xb ;  /* 0x0000000003077211 */ /* 0x000fe200078f58ff */
[----:B----4-:R-:W-:-:S04]  /*00e0*/  IMAD.SHL.U32 R3, R6, 0x20, RZ ;  /* 0x0000002006037824 */ /* 0x010fc800078e00ff */
[----:B------:R-:W-:Y:S01]  /*00f0*/  IMAD.SHL.U32 R8, R7, 0x1000, RZ ;  /* 0x0000100007087824 */ /* 0x000fe200078e00ff */
[----:B------:R-:W-:Y:S02]  /*0100*/  LOP3.LUT R6, R3, R24, RZ, 0xfc, !PT ;  /* 0x0000001803067212 */ /* 0x000fe400078efcff */
[----:B------:R-:W-:Y:S02]  /*0110*/  LOP3.LUT R7, R7, 0xfffff800, RZ, 0xc0, !PT ;  /* 0xfffff80007077812 */ /* 0x000fe400078ec0ff */
[----:B------:R-:W-:-:S05]  /*0120*/  LOP3.LUT R9, R8, 0xff800000, RZ, 0xc0, !PT ;  /* 0xff80000008097812 */ /* 0x000fca00078ec0ff */
[----:B------:R-:W-:Y:S01]  /*0130*/  IMAD R13, R6, 0x800, R9 ;  /* 0x00000800060d7824 */ /* 0x000fe200078e0209 */
[----:B------:R-:W-:-:S04]  /*0140*/  SGXT R9, R10, 0x1 ;  /* 0x000000010a09781a */ /* 0x000fc80000000200 */
[----:B------:R-:W-:Y:S02]  /*0150*/  IADD3 R12, R13, R0, -R7 ;  /* 0x000000000d0c7210 */ /* 0x000fe40007ffe807 */
[----:B------:R-:W-:-:S04]  /*0160*/  LOP3.LUT R0, R0, 0x4, RZ, 0xfc, !PT ;  /* 0x0000000400007812 */ /* 0x000fc800078efcff */
[----:B------:R-:W-:Y:S01]  /*0170*/  LEA.HI R6, R9, R0, RZ, 0xb ;  /* 0x0000000009067211 */ /* 0x000fe200078f58ff */
[----:B--2---:R-:W-:-:S03]  /*0180*/  IMAD.WIDE R8, R12, 0x4, R4 ;  /* 0x000000040c087825 */ /* 0x004fc600078e0204 */
[----:B------:R-:W-:-:S03]  /*0190*/  LOP3.LUT R7, R6, 0xfffff800, RZ, 0xc0, !PT ;  /* 0xfffff80006077812 */ /* 0x000fc600078ec0ff */
[----:B------:R-:W2:Y:S01]  /*01a0*/  LDG.E.EL.128 R8, desc[UR6][R8.64] ;  /* 0x0000000608087981 */ /* 0x000ea2000c2e1d00 */
[----:B------:R-:W-:-:S05]  /*01b0*/  IADD3 R7, R13, R0, -R7 ;  /* 0x000000000d077210 */ /* 0x000fca0007ffe807 */
[----:B------:R-:W-:-:S06]  /*01c0*/  IMAD.WIDE R4, R7, 0x4, R4 ;  /* 0x0000000407047825 */ /* 0x000fcc00078e0204 */
[----:B------:R-:W3:Y:S01]  /*01d0*/  LDG.E.EL.128 R4, desc[UR6][R4.64] ;  /* 0x0000000604047981 */ /* 0x000ee2000c2e1d00 */
[----:B------:R-:W1:Y:S01]  /*01e0*/  S2UR UR5, SR_CgaCtaId ;  /* 0x00000000000579c3 */ /* 0x000e620000008800 */
[C---:B------:R-:W-:Y:S01]  /*01f0*/  IMAD.SHL.U32 R13, R19.reuse, 0x100, RZ ;  /* 0x00000100130d7824 */ /* 0x040fe200078e00ff */
[----:B------:R-:W-:Y:S01]  /*0200*/  UMOV UR4, 0x400 ;  /* 0x0000040000047882 */ /* 0x000fe20000000000 */
[--C-:B------:R-:W-:Y:S01]  /*0210*/  SHF.R.U32.HI R14, RZ, 0x1, R19.reuse ;  /* 0x00000001ff0e7819 */ /* 0x100fe20000011613 */
[----:B------:R-:W-:Y:S01]  /*0220*/  IMAD.SHL.U32 R0, R19, 0x4, RZ ;  /* 0x0000000413007824 */ /* 0x000fe200078e00ff */
[----:B------:R-:W-:Y:S02]  /*0230*/  SHF.R.U32.HI R19, RZ, 0x3, R19 ;  /* 0x00000003ff137819 */ /* 0x000fe40000011613 */
[----:B------:R-:W-:Y:S02]  /*0240*/  LOP3.LUT R13, R13, 0x300, RZ, 0xc0, !PT ;  /* 0x000003000d0d7812 */ /* 0x000fe400078ec0ff */
[----:B------:R-:W-:-:S02]  /*0250*/  LOP3.LUT R18, R14, 0x3c, RZ, 0xc0, !PT ;  /* 0x0000003c0e127812 */ /* 0x000fc400078ec0ff */
[C---:B------:R-:W-:Y:S02]  /*0260*/  LOP3.LUT R24, R13.reuse, R24, RZ, 0xfc, !PT ;  /* 0x000000180d187212 */ /* 0x040fe400078efcff */
[C---:B------:R-:W-:Y:S02]  /*0270*/  LOP3.LUT R14, R13.reuse, 0x20, RZ, 0xfc, !PT ;  /* 0x000000200d0e7812 */ /* 0x040fe400078efcff */
[----:B------:R-:W-:Y:S02]  /*0280*/  LOP3.LUT R16, R0, 0x1fc, RZ, 0xc0, !PT ;  /* 0x000001fc00107812 */ /* 0x000fe400078ec0ff */
[C---:B------:R-:W-:Y:S02]  /*0290*/  LOP3.LUT R17, R13.reuse, 0xa0, RZ, 0xfc, !PT ;  /* 0x000000a00d117812 */ /* 0x040fe400078efcff */
[C---:B------:R-:W-:Y:S02]  /*02a0*/  LOP3.LUT R29, R13.reuse, 0x40, RZ, 0xfc, !PT ;  /* 0x000000400d1d7812 */ /* 0x040fe400078efcff */
[----:B------:R-:W-:-:S02]  /*02b0*/  LOP3.LUT R27, R13, 0x60, RZ, 0xfc, !PT ;  /* 0x000000600d1b7812 */ /* 0x000fc400078efcff */
[C---:B------:R-:W-:Y:S01]  /*02c0*/  LOP3.LUT R21, R13.reuse, 0x80, RZ, 0xfc, !PT ;  /* 0x000000800d157812 */ /* 0x040fe200078efcff */
[----:B-1----:R-:W-:Y:S01]  /*02d0*/  UPRMT UR4, UR5, 0x654, UR4 ;  /* 0x0000065405047896 */ /* 0x002fe20008000004 */
[C---:B------:R-:W-:Y:S02]  /*02e0*/  LOP3.LUT R23, R13.reuse, 0xc0, RZ, 0xfc, !PT ;  /* 0x000000c00d177812 */ /* 0x040fe400078efcff */
[----:B------:R-:W-:Y:S02]  /*02f0*/  LOP3.LUT R15, R13, 0xe0, RZ, 0xfc, !PT ;  /* 0x000000e00d0f7812 */ /* 0x000fe400078efcff */
[----:B------:R-:W-:Y:S02]  /*0300*/  SGXT.U32 R19, R19, 0x4 ;  /* 0x000000041313781a */ /* 0x000fe40000000000 */
[----:B------:R-:W-:Y:S01]  /*0310*/  LEA.HI R25, R13, UR4, RZ, 0x1d ;  /* 0x000000040d197c11 */ /* 0x000fe2000f8fe8ff */
[----:B------:R-:W-:Y:S01]  /*0320*/  VIADD R13, R18, UR4 ;  /* 0x00000004120d7c36 */ /* 0x000fe20008000000 */
[----:B------:R-:W-:-:S02]  /*0330*/  LEA.HI R17, R17, UR4, RZ, 0x1d ;  /* 0x0000000411117c11 */ /* 0x000fc4000f8fe8ff */
[----:B------:R-:W-:Y:S01]  /*0340*/  LEA.HI R29, R29, UR4, RZ, 0x1d ;  /* 0x000000041d1d7c11 */ /* 0x000fe2000f8fe8ff */
[----:B------:R-:W-:Y:S01]  /*0350*/  IMAD R26, R24, 0x4, R25 ;  /* 0x00000004181a7824 */ /* 0x000fe200078e0219 */
[----:B------:R-:W-:Y:S01]  /*0360*/  LEA.HI R25, R14, UR4, RZ, 0x1d ;  /* 0x000000040e197c11 */ /* 0x000fe2000f8fe8ff */
[----:B------:R-:W-:Y:S01]  /*0370*/  IMAD R22, R24, 0x4, R17 ;  /* 0x0000000418167824 */ /* 0x000fe200078e0211 */
[C---:B------:R-:W-:Y:S01]  /*0380*/  LOP3.LUT R14, R16.reuse, 0x200, RZ, 0xfc, !PT ;  /* 0x00000200100e7812 */ /* 0x040fe200078efcff */
[----:B------:R-:W-:Y:S01]  /*0390*/  IMAD R18, R16, 0x4, R13 ;  /* 0x0000000410127824 */ /* 0x000fe200078e020d */
[----:B------:R-:W-:Y:S01]  /*03a0*/  LEA.HI R27, R27, UR4, RZ, 0x1d ;  /* 0x000000041b1b7c11 */ /* 0x000fe2000f8fe8ff */
[C---:B------:R-:W-:Y:S01]  /*03b0*/  IMAD R25, R24.reuse, 0x4, R25 ;  /* 0x0000000418197824 */ /* 0x040fe200078e0219 */
[----:B------:R-:W-:Y:S01]  /*03c0*/  SHF.R.U32.HI R14, RZ, 0x3, R14 ;  /* 0x00000003ff0e7819 */ /* 0x000fe2000001160e */
[C---:B------:R-:W-:Y:S01]  /*03d0*/  IMAD R28, R24.reuse, 0x4, R29 ;  /* 0x00000004181c7824 */ /* 0x040fe200078e021d */
[----:B------:R-:W-:Y:S01]  /*03e0*/  LEA.HI R21, R21, UR4, RZ, 0x1d ;  /* 0x0000000415157c11 */ /* 0x000fe2000f8fe8ff */
[----:B------:R-:W-:Y:S01]  /*03f0*/  IMAD R20, R24, 0x4, R27 ;  /* 0x0000000418147824 */ /* 0x000fe200078e021b */
[----:B------:R-:W-:-:S02]  /*0400*/  LOP3.LUT R14, R14, 0x7c, RZ, 0xc0, !PT ;  /* 0x0000007c0e0e7812 */ /* 0x000fc400078ec0ff */
[----:B------:R-:W-:Y:S01]  /*0410*/  LEA.HI R23, R23, UR4, RZ, 0x1d ;  /* 0x0000000417177c11 */ /* 0x000fe2000f8fe8ff */
[----:B------:R-:W-:Y:S01]  /*0420*/  IMAD R21, R24, 0x4, R21 ;  /* 0x0000000418157824 */ /* 0x000fe200078e0215 */
[----:B------:R-:W-:Y:S01]  /*0430*/  LEA.HI R15, R15, UR4, RZ, 0x1d ;  /* 0x000000040f0f7c11 */ /* 0x000fe2000f8fe8ff */
[----:B------:R-:W-:Y:S01]  /*0440*/  VIADD R17, R14, UR4 ;  /* 0x000000040e117c36 */ /* 0x000fe20008000000 */
[----:B------:R-:W-:Y:S01]  /*0450*/  LOP3.LUT R0, R3, 0x1c, R0, 0xf8, !PT ;  /* 0x0000001c03007812 */ /* 0x000fe200078ef800 */
[----:B------:R-:W-:Y:S01]  /*0460*/  IMAD R23, R24, 0x4, R23 ;  /* 0x0000000418177824 */ /* 0x000fe200078e0217 */
[----:B------:R-:W-:Y:S01]  /*0470*/  LOP3.LUT R19, R2, R19, RZ, 0xfc, !PT ;  /* 0x0000001302137212 */ /* 0x000fe200078efcff */
[----:B------:R-:W-:Y:S01]  /*0480*/  IMAD R24, R24, 0x4, R15 ;  /* 0x0000000418187824 */ /* 0x000fe200078e020f */
[----:B------:R-:W1:Y:S01]  /*0490*/  LDC.64 R2, c[0x0][0x218] ;  /* 0x00008600ff027b82 */ /* 0x000e620000000a00 */
[----:B------:R-:W-:Y:S01]  /*04a0*/  IMAD R16, R16, 0x4, R17 ;  /* 0x0000000410107824 */ /* 0x000fe200078e0211 */
[----:B------:R-:W-:Y:S01]  /*04b0*/  ULDC.64 UR4, c[0x0][0x220] ;  /* 0x0000880000047ab9 */ /* 0x000fe20000000a00 */
[----:B--2---:R-:W-:-:S02]  /*04c0*/  FSETP.GEU.AND P0, PT, R8, RZ, PT ;  /* 0x000000ff0800720b */ /* 0x004fc40003f0e000 */
[----:B------:R-:W-:Y:S02]  /*04d0*/  FSETP.GEU.AND P1, PT, R9, RZ, PT ;  /* 0x000000ff0900720b */ /* 0x000fe40003f2e000 */
[----:B------:R-:W-:Y:S02]  /*04e0*/  FSETP.GEU.AND P2, PT, R10, RZ, PT ;  /* 0x000000ff0a00720b */ /* 0x000fe40003f4e000 */
[----:B------:R-:W-:Y:S02]  /*04f0*/  FSETP.GEU.AND P3, PT, R11, RZ, PT ;  /* 0x000000ff0b00720b */ /* 0x000fe40003f6e000 */
[----:B------:R-:W-:Y:S02]  /*0500*/  FSEL R13, R8, RZ, P0 ;  /* 0x000000ff080d7208 */ /* 0x000fe40000000000 */
[----:B------:R-:W-:Y:S02]  /*0510*/  FSEL R14, R9, RZ, P1 ;  /* 0x000000ff090e7208 */ /* 0x000fe40000800000 */
[----:B---3--:R-:W-:Y:S01]  /*0520*/  FSETP.GEU.AND P0, PT, R4, RZ, PT ;  /* 0x000000ff0400720b */ /* 0x008fe20003f0e000 */
[----:B------:R2:W-:Y:S01]  /*0530*/  STS [R26], R13 ;  /* 0x0000000d1a007388 */ /* 0x0005e20000000800 */
[----:B------:R-:W-:-:S02]  /*0540*/  FSEL R15, R10, RZ, P2 ;  /* 0x000000ff0a0f7208 */ /* 0x000fc40001000000 */
[----:B------:R-:W-:Y:S01]  /*0550*/  FSETP.GEU.AND P1, PT, R5, RZ, PT ;  /* 0x000000ff0500720b */ /* 0x000fe20003f2e000 */
[----:B------:R3:W-:Y:S01]  /*0560*/  STS [R25+0x80], R14 ;  /* 0x0000800e19007388 */ /* 0x0007e20000000800 */
[----:B------:R-:W-:Y:S02]  /*0570*/  FSEL R17, R11, RZ, P3 ;  /* 0x000000ff0b117208 */ /* 0x000fe40001800000 */
[----:B------:R-:W-:Y:S01]  /*0580*/  FSETP.GEU.AND P2, PT, R6, RZ, PT ;  /* 0x000000ff0600720b */ /* 0x000fe20003f4e000 */
[----:B------:R4:W-:Y:S01]  /*0590*/  STS [R28+0x100], R15 ;  /* 0x0001000f1c007388 */ /* 0x0009e20000000800 */
[----:B------:R-:W-:Y:S02]  /*05a0*/  FSETP.GEU.AND P3, PT, R7, RZ, PT ;  /* 0x000000ff0700720b */ /* 0x000fe40003f6e000 */
[----:B------:R-:W-:Y:S01]  /*05b0*/  FSEL R27, R4, RZ, P0 ;  /* 0x000000ff041b7208 */ /* 0x000fe20000000000 */
[----:B------:R5:W-:Y:S01]  /*05c0*/  STS [R20+0x180], R17 ;  /* 0x0001801114007388 */ /* 0x000be20000000800 */
[----:B------:R-:W-:-:S02]  /*05d0*/  FSEL R29, R5, RZ, P1 ;  /* 0x000000ff051d7208 */ /* 0x000fc40000800000 */
[----:B--2---:R-:W-:Y:S01]  /*05e0*/  FSEL R26, R6, RZ, P2 ;  /* 0x000000ff061a7208 */ /* 0x004fe20001000000 */
[----:B------:R-:W-:Y:S01]  /*05f0*/  STS [R21+0x200], R27 ;  /* 0x0002001b15007388 */ /* 0x000fe20000000800 */
[----:B---3--:R-:W-:Y:S02]  /*0600*/  FSEL R25, R7, RZ, P3 ;  /* 0x000000ff07197208 */ /* 0x008fe40001800000 */
[----:B------:R-:W-:Y:S01]  /*0610*/  FSETP.GTU.AND P0, PT, R13, RZ, PT ;  /* 0x000000ff0d00720b */ /* 0x000fe20003f0c000 */
[----:B------:R-:W-:Y:S01]  /*0620*/  STS [R22+0x280], R29 ;  /* 0x0002801d16007388 */ /* 0x000fe20000000800 */
[----:B------:R-:W-:Y:S01]  /*0630*/  FSETP.GTU.AND P1, PT, R14, RZ, PT ;  /* 0x000000ff0e00720b */ /* 0x000fe20003f2c000 */
[----:B------:R-:W-:Y:S01]  /*0640*/  IMAD R13, R19, 0x1000, R0 ;  /* 0x00001000130d7824 */ /* 0x000fe200078e0200 */
[----:B------:R-:W-:Y:S01]  /*0650*/  FSETP.GTU.AND P2, PT, R15, RZ, PT ;  /* 0x000000ff0f00720b */ /* 0x000fe20003f4c000 */
[----:B------:R-:W-:Y:S01]  /*0660*/  STS [R23+0x300], R26 ;  /* 0x0003001a17007388 */ /* 0x000fe20000000800 */
[----:B------:R-:W-:-:S02]  /*0670*/  FSETP.GTU.AND P3, PT, R17, RZ, PT ;  /* 0x000000ff1100720b */ /* 0x000fc40003f6c000 */
[----:B----4-:R-:W-:Y:S01]  /*0680*/  SEL R15, RZ, 0x1, P1 ;  /* 0x00000001ff0f7807 */ /* 0x010fe20000800000 */
[----:B------:R-:W-:Y:S01]  /*0690*/  STS [R24+0x380], R25 ;  /* 0x0003801918007388 */ /* 0x000fe20000000800 */
[----:B------:R-:W-:Y:S02]  /*06a0*/  SEL R14, RZ, 0x1, P2 ;  /* 0x00000001ff0e7807 */ /* 0x000fe40001000000 */
[----:B-----5:R-:W-:Y:S01]  /*06b0*/  SEL R17, RZ, 0x1, P3 ;  /* 0x00000001ff117807 */ /* 0x020fe20001800000 */
[----:B------:R-:W-:Y:S01]  /*06c0*/  BAR.SYNC.DEFER_BLOCKING 0x0 ;  /* 0x0000000000007b1d */ /* 0x000fe20000010000 */
[----:B------:R-:W-:Y:S02]  /*06d0*/  FSETP.GTU.AND P1, PT, R29, RZ, PT ;  /* 0x000000ff1d00720b */ /* 0x000fe40003f2c000 */
[----:B------:R-:W-:Y:S02]  /*06e0*/  FSETP.GTU.AND P2, PT, R26, RZ, PT ;  /* 0x000000ff1a00720b */ /* 0x000fe40003f4c000 */
[----:B------:R-:W-:-:S02]  /*06f0*/  FSETP.GTU.AND P3, PT, R25, RZ, PT ;  /* 0x000000ff1900720b */ /* 0x000fc40003f6c000 */
[----:B------:R-:W-:Y:S02]  /*0700*/  PRMT R17, R14, 0x3340, R17 ;  /* 0x000033400e117816 */ /* 0x000fe40000000011 */
[----:B------:R-:W-:Y:S02]  /*0710*/  SEL R14, RZ, 0x1, P1 ;  /* 0x00000001ff0e7807 */ /* 0x000fe40000800000 */
[----:B------:R-:W-:Y:S01]  /*0720*/  SEL R19, RZ, 0x1, P2 ;  /* 0x00000001ff137807 */ /* 0x000fe20001000000 */
[----:B------:R-:W-:Y:S04]  /*0730*/  LDS R4, [R18] ;  /* 0x0000000012047984 */ /* 0x000fe80000000800 */
[----:B------:R-:W-:Y:S04]  /*0740*/  LDS R5, [R18+0x4] ;  /* 0x0000040012057984 */ /* 0x000fe80000000800 */
[----:B------:R-:W-:Y:S04]  /*0750*/  LDS R6, [R18+0x8] ;  /* 0x0000080012067984 */ /* 0x000fe80000000800 */
[----:B------:R2:W3:Y:S04]  /*0760*/  LDS R7, [R18+0xc] ;  /* 0x00000c0012077984 */ /* 0x0004e80000000800 */
[----:B------:R-:W-:Y:S04]  /*0770*/  LDS R8, [R16+0x800] ;  /* 0x0008000010087984 */ /* 0x000fe80000000800 */
[----:B------:R-:W-:Y:S01]  /*0780*/  LDS R9, [R16+0x804] ;  /* 0x0008040010097984 */ /* 0x000fe20000000800 */
[----:B--2---:R-:W-:-:S02]  /*0790*/  SEL R18, RZ, 0x1, P0 ;  /* 0x00000001ff127807 */ /* 0x004fc40000000000 */
[----:B------:R-:W-:Y:S01]  /*07a0*/  FSETP.GTU.AND P0, PT, R27, RZ, PT ;  /* 0x000000ff1b00720b */ /* 0x000fe20003f0c000 */
[----:B------:R-:W-:Y:S01]  /*07b0*/  LDS R10, [R16+0x808] ;  /* 0x00080800100a7984 */ /* 0x000fe20000000800 */
[----:B------:R-:W-:Y:S01]  /*07c0*/  PRMT R0, R18, 0x3340, R15 ;  /* 0x0000334012007816 */ /* 0x000fe2000000000f */
[----:B------:R-:W-:Y:S01]  /*07d0*/  VIADD R15, R13, 0x10000 ;  /* 0x000100000d0f7836 */ /* 0x000fe20000000000 */
[----:B------:R-:W-:Y:S01]  /*07e0*/  SEL R21, RZ, 0x1, P0 ;  /* 0x00000001ff157807 */ /* 0x000fe20000000000 */
[----:B------:R2:W4:Y:S03]  /*07f0*/  LDS R11, [R16+0x80c] ;  /* 0x00080c00100b7984 */ /* 0x0005260000000800 */
[----:B------:R-:W-:Y:S02]  /*0800*/  PRMT R21, R21, 0x3340, R14 ;  /* 0x0000334015157816 */ /* 0x000fe4000000000e */
[----:B------:R-:W-:-:S02]  /*0810*/  IADD3 R14, P0, R12, UR4, RZ ;  /* 0x000000040c0e7c10 */ /* 0x000fc4000ff1e0ff */
[----:B--2---:R-:W-:-:S04]  /*0820*/  SEL R16, RZ, 0x1, P3 ;  /* 0x00000001ff107807 */ /* 0x004fc80001800000 */
[----:B------:R-:W-:Y:S01]  /*0830*/  PRMT R16, R19, 0x3340, R16 ;  /* 0x0000334013107816 */ /* 0x000fe20000000010 */
[----:B-1----:R-:W-:-:S03]  /*0840*/  IMAD.WIDE R18, R13, 0x4, R2 ;  /* 0x000000040d127825 */ /* 0x002fc600078e0202 */
[----:B------:R-:W-:Y:S01]  /*0850*/  PRMT R13, R21, 0x5410, R16 ;  /* 0x00005410150d7816 */ /* 0x000fe20000000010 */
[----:B------:R-:W-:Y:S01]  /*0860*/  IMAD.WIDE R2, R15, 0x4, R2 ;  /* 0x000000040f027825 */ /* 0x000fe200078e0202 */
[----:B------:R-:W-:Y:S02]  /*0870*/  LEA.HI.X.SX32 R15, R12, UR5, 0x1, P0 ;  /* 0x000000050c0f7c11 */ /* 0x000fe400080f0eff */
[----:B------:R-:W-:Y:S01]  /*0880*/  PRMT R12, R0, 0x5410, R17 ;  /* 0x00005410000c7816 */ /* 0x000fe20000000011 */
[----:B---3--:R-:W-:Y:S04]  /*0890*/  STG.E.128 desc[UR6][R18.64], R4 ;  /* 0x0000000412007986 */ /* 0x008fe8000c101d06 */
[----:B----4-:R-:W-:Y:S04]  /*08a0*/  STG.E.128 desc[UR6][R2.64], R8 ;  /* 0x0000000802007986 */ /* 0x010fe8000c101d06 */
[----:B------:R-:W-:Y:S01]  /*08b0*/  STG.E.64 desc[UR6][R14.64], R12 ;  /* 0x0000000c0e007986 */ /* 0x000fe2000c101b06 */
[----:B------:R-:W-:Y:S05]  /*08c0*/  EXIT ;  /* 0x000000000000794d */ /* 0x000fea0003800000 */
.L_x_0:
[----:B------:R-:W-:-:S00]  /*08d0*/  BRA `(.L_x_0) ;  /* 0xfffffffc00fc7947 */ /* 0x000fc0000383ffff */
[----:B------:R-:W-:-:S00]  /*08e0*/  NOP ;  /* 0x0000000000007918 */ /* 0x000fc00000000000 */
        /* <DEDUP_REMOVED lines=9> */
.L_x_1:


//--------------------- .nv.shared.triton_poi_fused_relu_threshold_backward_7 --------------------------
	.section	.nv.shared.triton_poi_fused_relu_threshold_backward_7,"aw",@nobits
	.sectionflags	@""
	.align	16
	.zero		1024


//--------------------- .nv.constant0.triton_poi_fused_relu_threshold_backward_7 --------------------------
	.section	.nv.constant0.triton_poi_fused_relu_threshold_backward_7,"a",@progbits
	.sectionflags	@""
	.align	4
.nv.constant0.triton_poi_fused_relu_threshold_backward_7:
	.zero		560
